//
// Generated by NVIDIA NVVM Compiler
//
// Compiler Build ID: CL-36424714
// Cuda compilation tools, release 13.0, V13.0.88
// Based on NVVM 20.0.0
//

.version 9.0
.target sm_100
.address_size 64

	// .globl	_Z17verschluessselungPlS_

.visible .entry _Z17verschluessselungPlS_(
	.param .u64 .ptr .align 1 _Z17verschluessselungPlS__param_0,
	.param .u64 .ptr .align 1 _Z17verschluessselungPlS__param_1
)
{
	.reg .b32 	%r<2>;
	.reg .b64 	%rd<108>;

	ld.param.u64 	%rd1, [_Z17verschluessselungPlS__param_0];
	ld.param.u64 	%rd2, [_Z17verschluessselungPlS__param_1];
	cvta.to.global.u64 	%rd3, %rd2;
	cvta.to.global.u64 	%rd4, %rd1;
	mov.u32 	%r1, %ctaid.x;
	mul.wide.u32 	%rd5, %r1, 80;
	add.s64 	%rd6, %rd4, %rd5;
	ld.global.u64 	%rd7, [%rd6];
	mul.lo.s64 	%rd8, %rd7, %rd7;
	mul.lo.s64 	%rd9, %rd8, %rd7;
	mul.hi.s64 	%rd10, %rd9, -8608480567731124087;
	add.s64 	%rd11, %rd10, %rd9;
	shr.u64 	%rd12, %rd11, 63;
	shr.s64 	%rd13, %rd11, 3;
	add.s64 	%rd14, %rd13, %rd12;
	mul.lo.s64 	%rd15, %rd14, 15;
	sub.s64 	%rd16, %rd9, %rd15;
	add.s64 	%rd17, %rd3, %rd5;
	st.global.u64 	[%rd17], %rd16;
	ld.global.u64 	%rd18, [%rd6+8];
	mul.lo.s64 	%rd19, %rd18, %rd18;
	mul.lo.s64 	%rd20, %rd19, %rd18;
	mul.hi.s64 	%rd21, %rd20, -8608480567731124087;
	add.s64 	%rd22, %rd21, %rd20;
	shr.u64 	%rd23, %rd22, 63;
	shr.s64 	%rd24, %rd22, 3;
	add.s64 	%rd25, %rd24, %rd23;
	mul.lo.s64 	%rd26, %rd25, 15;
	sub.s64 	%rd27, %rd20, %rd26;
	st.global.u64 	[%rd17+8], %rd27;
	ld.global.u64 	%rd28, [%rd6+16];
	mul.lo.s64 	%rd29, %rd28, %rd28;
	mul.lo.s64 	%rd30, %rd29, %rd28;
	mul.hi.s64 	%rd31, %rd30, -8608480567731124087;
	add.s64 	%rd32, %rd31, %rd30;
	shr.u64 	%rd33, %rd32, 63;
	shr.s64 	%rd34, %rd32, 3;
	add.s64 	%rd35, %rd34, %rd33;
	mul.lo.s64 	%rd36, %rd35, 15;
	sub.s64 	%rd37, %rd30, %rd36;
	st.global.u64 	[%rd17+16], %rd37;
	ld.global.u64 	%rd38, [%rd6+24];
	mul.lo.s64 	%rd39, %rd38, %rd38;
	mul.lo.s64 	%rd40, %rd39, %rd38;
	mul.hi.s64 	%rd41, %rd40, -8608480567731124087;
	add.s64 	%rd42, %rd41, %rd40;
	shr.u64 	%rd43, %rd42, 63;
	shr.s64 	%rd44, %rd42, 3;
	add.s64 	%rd45, %rd44, %rd43;
	mul.lo.s64 	%rd46, %rd45, 15;
	sub.s64 	%rd47, %rd40, %rd46;
	st.global.u64 	[%rd17+24], %rd47;
	ld.global.u64 	%rd48, [%rd6+32];
	mul.lo.s64 	%rd49, %rd48, %rd48;
	mul.lo.s64 	%rd50, %rd49, %rd48;
	mul.hi.s64 	%rd51, %rd50, -8608480567731124087;
	add.s64 	%rd52, %rd51, %rd50;
	shr.u64 	%rd53, %rd52, 63;
	shr.s64 	%rd54, %rd52, 3;
	add.s64 	%rd55, %rd54, %rd53;
	mul.lo.s64 	%rd56, %rd55, 15;
	sub.s64 	%rd57, %rd50, %rd56;
	st.global.u64 	[%rd17+32], %rd57;
	ld.global.u64 	%rd58, [%rd6+40];
	mul.lo.s64 	%rd59, %rd58, %rd58;
	mul.lo.s64 	%rd60, %rd59, %rd58;
	mul.hi.s64 	%rd61, %rd60, -8608480567731124087;
	add.s64 	%rd62, %rd61, %rd60;
	shr.u64 	%rd63, %rd62, 63;
	shr.s64 	%rd64, %rd62, 3;
	add.s64 	%rd65, %rd64, %rd63;
	mul.lo.s64 	%rd66, %rd65, 15;
	sub.s64 	%rd67, %rd60, %rd66;
	st.global.u64 	[%rd17+40], %rd67;
	ld.global.u64 	%rd68, [%rd6+48];
	mul.lo.s64 	%rd69, %rd68, %rd68;
	mul.lo.s64 	%rd70, %rd69, %rd68;
	mul.hi.s64 	%rd71, %rd70, -8608480567731124087;
	add.s64 	%rd72, %rd71, %rd70;
	shr.u64 	%rd73, %rd72, 63;
	shr.s64 	%rd74, %rd72, 3;
	add.s64 	%rd75, %rd74, %rd73;
	mul.lo.s64 	%rd76, %rd75, 15;
	sub.s64 	%rd77, %rd70, %rd76;
	st.global.u64 	[%rd17+48], %rd77;
	ld.global.u64 	%rd78, [%rd6+56];
	mul.lo.s64 	%rd79, %rd78, %rd78;
	mul.lo.s64 	%rd80, %rd79, %rd78;
	mul.hi.s64 	%rd81, %rd80, -8608480567731124087;
	add.s64 	%rd82, %rd81, %rd80;
	shr.u64 	%rd83, %rd82, 63;
	shr.s64 	%rd84, %rd82, 3;
	add.s64 	%rd85, %rd84, %rd83;
	mul.lo.s64 	%rd86, %rd85, 15;
	sub.s64 	%rd87, %rd80, %rd86;
	st.global.u64 	[%rd17+56], %rd87;
	ld.global.u64 	%rd88, [%rd6+64];
	mul.lo.s64 	%rd89, %rd88, %rd88;
	mul.lo.s64 	%rd90, %rd89, %rd88;
	mul.hi.s64 	%rd91, %rd90, -8608480567731124087;
	add.s64 	%rd92, %rd91, %rd90;
	shr.u64 	%rd93, %rd92, 63;
	shr.s64 	%rd94, %rd92, 3;
	add.s64 	%rd95, %rd94, %rd93;
	mul.lo.s64 	%rd96, %rd95, 15;
	sub.s64 	%rd97, %rd90, %rd96;
	st.global.u64 	[%rd17+64], %rd97;
	ld.global.u64 	%rd98, [%rd6+72];
	mul.lo.s64 	%rd99, %rd98, %rd98;
	mul.lo.s64 	%rd100, %rd99, %rd98;
	mul.hi.s64 	%rd101, %rd100, -8608480567731124087;
	add.s64 	%rd102, %rd101, %rd100;
	shr.u64 	%rd103, %rd102, 63;
	shr.s64 	%rd104, %rd102, 3;
	add.s64 	%rd105, %rd104, %rd103;
	mul.lo.s64 	%rd106, %rd105, 15;
	sub.s64 	%rd107, %rd100, %rd106;
	st.global.u64 	[%rd17+72], %rd107;
	ret;

}
	// .globl	_Z17entschluessselungPlS_
.visible .entry _Z17entschluessselungPlS_(
	.param .u64 .ptr .align 1 _Z17entschluessselungPlS__param_0,
	.param .u64 .ptr .align 1 _Z17entschluessselungPlS__param_1
)
{
	.reg .b32 	%r<2>;
	.reg .b64 	%rd<108>;

	ld.param.u64 	%rd1, [_Z17entschluessselungPlS__param_0];
	ld.param.u64 	%rd2, [_Z17entschluessselungPlS__param_1];
	cvta.to.global.u64 	%rd3, %rd2;
	cvta.to.global.u64 	%rd4, %rd1;
	mov.u32 	%r1, %ctaid.x;
	mul.wide.u32 	%rd5, %r1, 80;
	add.s64 	%rd6, %rd4, %rd5;
	ld.global.u64 	%rd7, [%rd6];
	mul.lo.s64 	%rd8, %rd7, %rd7;
	mul.lo.s64 	%rd9, %rd8, %rd7;
	mul.hi.s64 	%rd10, %rd9, -8608480567731124087;
	add.s64 	%rd11, %rd10, %rd9;
	shr.u64 	%rd12, %rd11, 63;
	shr.s64 	%rd13, %rd11, 3;
	add.s64 	%rd14, %rd13, %rd12;
	mul.lo.s64 	%rd15, %rd14, 15;
	sub.s64 	%rd16, %rd9, %rd15;
	add.s64 	%rd17, %rd3, %rd5;
	st.global.u64 	[%rd17], %rd16;
	ld.global.u64 	%rd18, [%rd6+8];
	mul.lo.s64 	%rd19, %rd18, %rd18;
	mul.lo.s64 	%rd20, %rd19, %rd18;
	mul.hi.s64 	%rd21, %rd20, -8608480567731124087;
	add.s64 	%rd22, %rd21, %rd20;
	shr.u64 	%rd23, %rd22, 63;
	shr.s64 	%rd24, %rd22, 3;
	add.s64 	%rd25, %rd24, %rd23;
	mul.lo.s64 	%rd26, %rd25, 15;
	sub.s64 	%rd27, %rd20, %rd26;
	st.global.u64 	[%rd17+8], %rd27;
	ld.global.u64 	%rd28, [%rd6+16];
	mul.lo.s64 	%rd29, %rd28, %rd28;
	mul.lo.s64 	%rd30, %rd29, %rd28;
	mul.hi.s64 	%rd31, %rd30, -8608480567731124087;
	add.s64 	%rd32, %rd31, %rd30;
	shr.u64 	%rd33, %rd32, 63;
	shr.s64 	%rd34, %rd32, 3;
	add.s64 	%rd35, %rd34, %rd33;
	mul.lo.s64 	%rd36, %rd35, 15;
	sub.s64 	%rd37, %rd30, %rd36;
	st.global.u64 	[%rd17+16], %rd37;
	ld.global.u64 	%rd38, [%rd6+24];
	mul.lo.s64 	%rd39, %rd38, %rd38;
	mul.lo.s64 	%rd40, %rd39, %rd38;
	mul.hi.s64 	%rd41, %rd40, -8608480567731124087;
	add.s64 	%rd42, %rd41, %rd40;
	shr.u64 	%rd43, %rd42, 63;
	shr.s64 	%rd44, %rd42, 3;
	add.s64 	%rd45, %rd44, %rd43;
	mul.lo.s64 	%rd46, %rd45, 15;
	sub.s64 	%rd47, %rd40, %rd46;
	st.global.u64 	[%rd17+24], %rd47;
	ld.global.u64 	%rd48, [%rd6+32];
	mul.lo.s64 	%rd49, %rd48, %rd48;
	mul.lo.s64 	%rd50, %rd49, %rd48;
	mul.hi.s64 	%rd51, %rd50, -8608480567731124087;
	add.s64 	%rd52, %rd51, %rd50;
	shr.u64 	%rd53, %rd52, 63;
	shr.s64 	%rd54, %rd52, 3;
	add.s64 	%rd55, %rd54, %rd53;
	mul.lo.s64 	%rd56, %rd55, 15;
	sub.s64 	%rd57, %rd50, %rd56;
	st.global.u64 	[%rd17+32], %rd57;
	ld.global.u64 	%rd58, [%rd6+40];
	mul.lo.s64 	%rd59, %rd58, %rd58;
	mul.lo.s64 	%rd60, %rd59, %rd58;
	mul.hi.s64 	%rd61, %rd60, -8608480567731124087;
	add.s64 	%rd62, %rd61, %rd60;
	shr.u64 	%rd63, %rd62, 63;
	shr.s64 	%rd64, %rd62, 3;
	add.s64 	%rd65, %rd64, %rd63;
	mul.lo.s64 	%rd66, %rd65, 15;
	sub.s64 	%rd67, %rd60, %rd66;
	st.global.u64 	[%rd17+40], %rd67;
	ld.global.u64 	%rd68, [%rd6+48];
	mul.lo.s64 	%rd69, %rd68, %rd68;
	mul.lo.s64 	%rd70, %rd69, %rd68;
	mul.hi.s64 	%rd71, %rd70, -8608480567731124087;
	add.s64 	%rd72, %rd71, %rd70;
	shr.u64 	%rd73, %rd72, 63;
	shr.s64 	%rd74, %rd72, 3;
	add.s64 	%rd75, %rd74, %rd73;
	mul.lo.s64 	%rd76, %rd75, 15;
	sub.s64 	%rd77, %rd70, %rd76;
	st.global.u64 	[%rd17+48], %rd77;
	ld.global.u64 	%rd78, [%rd6+56];
	mul.lo.s64 	%rd79, %rd78, %rd78;
	mul.lo.s64 	%rd80, %rd79, %rd78;
	mul.hi.s64 	%rd81, %rd80, -8608480567731124087;
	add.s64 	%rd82, %rd81, %rd80;
	shr.u64 	%rd83, %rd82, 63;
	shr.s64 	%rd84, %rd82, 3;
	add.s64 	%rd85, %rd84, %rd83;
	mul.lo.s64 	%rd86, %rd85, 15;
	sub.s64 	%rd87, %rd80, %rd86;
	st.global.u64 	[%rd17+56], %rd87;
	ld.global.u64 	%rd88, [%rd6+64];
	mul.lo.s64 	%rd89, %rd88, %rd88;
	mul.lo.s64 	%rd90, %rd89, %rd88;
	mul.hi.s64 	%rd91, %rd90, -8608480567731124087;
	add.s64 	%rd92, %rd91, %rd90;
	shr.u64 	%rd93, %rd92, 63;
	shr.s64 	%rd94, %rd92, 3;
	add.s64 	%rd95, %rd94, %rd93;
	mul.lo.s64 	%rd96, %rd95, 15;
	sub.s64 	%rd97, %rd90, %rd96;
	st.global.u64 	[%rd17+64], %rd97;
	ld.global.u64 	%rd98, [%rd6+72];
	mul.lo.s64 	%rd99, %rd98, %rd98;
	mul.lo.s64 	%rd100, %rd99, %rd98;
	mul.hi.s64 	%rd101, %rd100, -8608480567731124087;
	add.s64 	%rd102, %rd101, %rd100;
	shr.u64 	%rd103, %rd102, 63;
	shr.s64 	%rd104, %rd102, 3;
	add.s64 	%rd105, %rd104, %rd103;
	mul.lo.s64 	%rd106, %rd105, 15;
	sub.s64 	%rd107, %rd100, %rd106;
	st.global.u64 	[%rd17+72], %rd107;
	ret;

}


// ===== COMPILED SASS (sm_100) =====

	.target	sm_100

	.elftype	@"ET_EXEC"


//--------------------- .note.nv.tkinfo           --------------------------
	.section	.note.nv.tkinfo,"",@"SHT_NOTE"
	.sectionflags	@"SHF_NOTE_NV_TKINFO"
	.tkinfo
        /*0018*/ 	.word	0x00000002
        /*0030*/ 	.string	""
        /*0030*/ 	.string	"ptxas"
        /*0030*/ 	.string	"Cuda compilation tools, release 13.0, V13.0.88"
        /*0030*/ 	.string	"Build cuda_13.0.r13.0/compiler.36424714_0"
        /*0030*/ 	.string	"-arch sm_100 -m 64 "



//--------------------- .note.nv.cuinfo           --------------------------
	.section	.note.nv.cuinfo,"",@"SHT_NOTE"
	.sectionflags	@"SHF_NOTE_NV_CUINFO"
        /*0018*/ 	.short	0x0002
        /*001a*/ 	.short	0x0064
        /*001c*/ 	.short	0x0082
	.zero		2


//--------------------- .nv.info                  --------------------------
	.section	.nv.info,"",@"SHT_CUDA_INFO"
	.align	4


	//----- nvinfo : EIATTR_REGCOUNT
	.align		4
        /*0000*/ 	.byte	0x04, 0x2f
        /*0002*/ 	.short	(.L_1 - .L_0)
	.align		4
.L_0:
        /*0004*/ 	.word	index@(_Z17verschluessselungPlS_)
        /*0008*/ 	.word	0x00000010


	//----- nvinfo : EIATTR_FRAME_SIZE
	.align		4
.L_1:
        /*000c*/ 	.byte	0x04, 0x11
        /*000e*/ 	.short	(.L_3 - .L_2)
	.align		4
.L_2:
        /*0010*/ 	.word	index@(_Z17verschluessselungPlS_)
        /*0014*/ 	.word	0x00000000


	//----- nvinfo : EIATTR_REGCOUNT
	.align		4
.L_3:
        /*0018*/ 	.byte	0x04, 0x2f
        /*001a*/ 	.short	(.L_5 - .L_4)
	.align		4
.L_4:
        /*001c*/ 	.word	index@(_Z17entschluessselungPlS_)
        /*0020*/ 	.word	0x00000010


	//----- nvinfo : EIATTR_FRAME_SIZE
	.align		4
.L_5:
        /*0024*/ 	.byte	0x04, 0x11
        /*0026*/ 	.short	(.L_7 - .L_6)
	.align		4
.L_6:
        /*0028*/ 	.word	index@(_Z17entschluessselungPlS_)
        /*002c*/ 	.word	0x00000000


	//----- nvinfo : EIATTR_MIN_STACK_SIZE
	.align		4
.L_7:
        /*0030*/ 	.byte	0x04, 0x12
        /*0032*/ 	.short	(.L_9 - .L_8)
	.align		4
.L_8:
        /*0034*/ 	.word	index@(_Z17entschluessselungPlS_)
        /*0038*/ 	.word	0x00000000


	//----- nvinfo : EIATTR_MIN_STACK_SIZE
	.align		4
.L_9:
        /*003c*/ 	.byte	0x04, 0x12
        /*003e*/ 	.short	(.L_11 - .L_10)
	.align		4
.L_10:
        /*0040*/ 	.word	index@(_Z17verschluessselungPlS_)
        /*0044*/ 	.word	0x00000000
.L_11:


//--------------------- .nv.compat                --------------------------
	.section	.nv.compat,"",@"SHT_CUDA_COMPAT_INFO"
	.align	4
        /*0000*/ 	.byte	0x02, 0x09, 0x00, 0x00, 0x02, 0x02, 0x01, 0x00, 0x02, 0x05, 0x05, 0x00, 0x03, 0x07, 0x01, 0x01
        /*0010*/ 	.byte	0x02, 0x03, 0x00, 0x00, 0x02, 0x06, 0x01, 0x00, 0x04, 0x0b, 0x08, 0x00, 0x09, 0x00, 0x00, 0x00
        /*0020*/ 	.byte	0x00, 0x00, 0x00, 0x00


//--------------------- .nv.info._Z17entschluessselungPlS_ --------------------------
	.section	.nv.info._Z17entschluessselungPlS_,"",@"SHT_CUDA_INFO"
	.sectionflags	@""
	.align	4


	//----- nvinfo : EIATTR_CUDA_API_VERSION
	.align		4
        /*0000*/ 	.byte	0x04, 0x37
        /*0002*/ 	.short	(.L_13 - .L_12)
.L_12:
        /*0004*/ 	.word	0x00000082


	//----- nvinfo : EIATTR_KPARAM_INFO
	.align		4
.L_13:
        /*0008*/ 	.byte	0x04, 0x17
        /*000a*/ 	.short	(.L_15 - .L_14)
.L_14:
        /*000c*/ 	.word	0x00000000
        /*0010*/ 	.short	0x0001
        /*0012*/ 	.short	0x0008
        /*0014*/ 	.byte	0x00, 0xf5, 0x21, 0x00


	//----- nvinfo : EIATTR_KPARAM_INFO
	.align		4
.L_15:
        /*0018*/ 	.byte	0x04, 0x17
        /*001a*/ 	.short	(.L_17 - .L_16)
.L_16:
        /*001c*/ 	.word	0x00000000
        /*0020*/ 	.short	0x0000
        /*0022*/ 	.short	0x0000
        /*0024*/ 	.byte	0x00, 0xf5, 0x21, 0x00


	//----- nvinfo : EIATTR_SPARSE_MMA_MASK
	.align		4
.L_17:
        /*0028*/ 	.byte	0x03, 0x50
        /*002a*/ 	.short	0x0000


	//----- nvinfo : EIATTR_MAXREG_COUNT
	.align		4
        /*002c*/ 	.byte	0x03, 0x1b
        /*002e*/ 	.short	0x00ff


	//----- nvinfo : EIATTR_MERCURY_ISA_VERSION
	.align		4
        /*0030*/ 	.byte	0x03, 0x5f
        /*0032*/ 	.short	0x0101


	//----- nvinfo : EIATTR_VRC_CTA_INIT_COUNT
	.align		4
        /*0034*/ 	.byte	0x02, 0x4a
	.zero		1
	.zero		1


	//----- nvinfo : EIATTR_EXIT_INSTR_OFFSETS
	.align		4
        /*0038*/ 	.byte	0x04, 0x1c
        /*003a*/ 	.short	(.L_19 - .L_18)


	//   ....[0]....
.L_18:
        /*003c*/ 	.word	0x000013c0


	//----- nvinfo : EIATTR_CBANK_PARAM_SIZE
	.align		4
.L_19:
        /*0040*/ 	.byte	0x03, 0x19
        /*0042*/ 	.short	0x0010


	//----- nvinfo : EIATTR_PARAM_CBANK
	.align		4
        /*0044*/ 	.byte	0x04, 0x0a
        /*0046*/ 	.short	(.L_21 - .L_20)
	.align		4
.L_20:
        /*0048*/ 	.word	index@(.nv.constant0._Z17entschluessselungPlS_)
        /*004c*/ 	.short	0x0380
        /*004e*/ 	.short	0x0010


	//----- nvinfo : EIATTR_SW_WAR
	.align		4
.L_21:
        /*0050*/ 	.byte	0x04, 0x36
        /*0052*/ 	.short	(.L_23 - .L_22)
.L_22:
        /*0054*/ 	.word	0x00000008
.L_23:


//--------------------- .nv.info._Z17verschluessselungPlS_ --------------------------
	.section	.nv.info._Z17verschluessselungPlS_,"",@"SHT_CUDA_INFO"
	.sectionflags	@""
	.align	4


	//----- nvinfo : EIATTR_CUDA_API_VERSION
	.align		4
        /*0000*/ 	.byte	0x04, 0x37
        /*0002*/ 	.short	(.L_25 - .L_24)
.L_24:
        /*0004*/ 	.word	0x00000082


	//----- nvinfo : EIATTR_KPARAM_INFO
	.align		4
.L_25:
        /*0008*/ 	.byte	0x04, 0x17
        /*000a*/ 	.short	(.L_27 - .L_26)
.L_26:
        /*000c*/ 	.word	0x00000000
        /*0010*/ 	.short	0x0001
        /*0012*/ 	.short	0x0008
        /*0014*/ 	.byte	0x00, 0xf5, 0x21, 0x00


	//----- nvinfo : EIATTR_KPARAM_INFO
	.align		4
.L_27:
        /*0018*/ 	.byte	0x04, 0x17
        /*001a*/ 	.short	(.L_29 - .L_28)
.L_28:
        /*001c*/ 	.word	0x00000000
        /*0020*/ 	.short	0x0000
        /*0022*/ 	.short	0x0000
        /*0024*/ 	.byte	0x00, 0xf5, 0x21, 0x00


	//----- nvinfo : EIATTR_SPARSE_MMA_MASK
	.align		4
.L_29:
        /*0028*/ 	.byte	0x03, 0x50
        /*002a*/ 	.short	0x0000


	//----- nvinfo : EIATTR_MAXREG_COUNT
	.align		4
        /*002c*/ 	.byte	0x03, 0x1b
        /*002e*/ 	.short	0x00ff


	//----- nvinfo : EIATTR_MERCURY_ISA_VERSION
	.align		4
        /*0030*/ 	.byte	0x03, 0x5f
        /*0032*/ 	.short	0x0101


	//----- nvinfo : EIATTR_VRC_CTA_INIT_COUNT
	.align		4
        /*0034*/ 	.byte	0x02, 0x4a
	.zero		1
	.zero		1


	//----- nvinfo : EIATTR_EXIT_INSTR_OFFSETS
	.align		4
        /*0038*/ 	.byte	0x04, 0x1c
        /*003a*/ 	.short	(.L_31 - .L_30)


	//   ....[0]....
.L_30:
        /*003c*/ 	.word	0x000013c0


	//----- nvinfo : EIATTR_CBANK_PARAM_SIZE
	.align		4
.L_31:
        /*0040*/ 	.byte	0x03, 0x19
        /*0042*/ 	.short	0x0010


	//----- nvinfo : EIATTR_PARAM_CBANK
	.align		4
        /*0044*/ 	.byte	0x04, 0x0a
        /*0046*/ 	.short	(.L_33 - .L_32)
	.align		4
.L_32:
        /*0048*/ 	.word	index@(.nv.constant0._Z17verschluessselungPlS_)
        /*004c*/ 	.short	0x0380
        /*004e*/ 	.short	0x0010


	//----- nvinfo : EIATTR_SW_WAR
	.align		4
.L_33:
        /*0050*/ 	.byte	0x04, 0x36
        /*0052*/ 	.short	(.L_35 - .L_34)
.L_34:
        /*0054*/ 	.word	0x00000008
.L_35:


//--------------------- .nv.callgraph             --------------------------
	.section	.nv.callgraph,"",@"SHT_CUDA_CALLGRAPH"
	.align	4
	.sectionentsize	8
	.align		4
        /*0000*/ 	.word	0x00000000
	.align		4
        /*0004*/ 	.word	0xffffffff
	.align		4
        /*0008*/ 	.word	0x00000000
	.align		4
        /*000c*/ 	.word	0xfffffffe
	.align		4
        /*0010*/ 	.word	0x00000000
	.align		4
        /*0014*/ 	.word	0xfffffffd
	.align		4
        /*0018*/ 	.word	0x00000000
	.align		4
        /*001c*/ 	.word	0xfffffffc


//--------------------- .text._Z17entschluessselungPlS_ --------------------------
	.section	.text._Z17entschluessselungPlS_,"ax",@progbits
	.align	128
        .global         _Z17entschluessselungPlS_
        .type           _Z17entschluessselungPlS_,@function
        .size           _Z17entschluessselungPlS_,(.L_x_2 - _Z17entschluessselungPlS_)
        .other          _Z17entschluessselungPlS_,@"STO_CUDA_ENTRY STV_DEFAULT"
_Z17entschluessselungPlS_:
.text._Z17entschluessselungPlS_:
[----:B------:R-:W-:Y:S01]  /*0000*/  LDC R1, c[0x0][0x37c] ;  /* 0x0000df00ff017b82 */ /* 0x000fe20000000800 */
[----:B------:R-:W0:Y:S07]  /*0010*/  S2R R4, SR_CTAID.X ;  /* 0x0000000000047919 */ /* 0x000e2e0000002500 */
[----:B------:R-:W0:Y:S01]  /*0020*/  LDC.64 R2, c[0x0][0x380] ;  /* 0x0000e000ff027b82 */ /* 0x000e220000000a00 */
[----:B------:R-:W1:Y:S01]  /*0030*/  LDCU.64 UR4, c[0x0][0x358] ;  /* 0x00006b00ff0477ac */ /* 0x000e620008000a00 */
[----:B0-----:R-:W-:-:S05]  /*0040*/  IMAD.WIDE.U32 R2, R4, 0x50, R2 ;  /* 0x0000005004027825 */ /* 0x001fca00078e0002 */
[----:B-1----:R-:W2:Y:S02]  /*0050*/  LDG.E.64 R8, desc[UR4][R2.64] ;  /* 0x0000000402087981 */ /* 0x002ea4000c1e1b00 */
[-C--:B--2---:R-:W-:Y:S02]  /*0060*/  IMAD R5, R9, R8.reuse, RZ ;  /* 0x0000000809057224 */ /* 0x084fe400078e02ff */
[----:B------:R-:W-:-:S04]  /*0070*/  IMAD.WIDE.U32 R10, R8, R8, RZ ;  /* 0x00000008080a7225 */ /* 0x000fc800078e00ff */
[----:B------:R-:W-:Y:S02]  /*0080*/  IMAD R5, R8, R9, R5 ;  /* 0x0000000908057224 */ /* 0x000fe400078e0205 */
[----:B------:R-:W-:-:S04]  /*0090*/  IMAD.WIDE.U32 R6, R10, R8, RZ ;  /* 0x000000080a067225 */ /* 0x000fc800078e00ff */
[----:B------:R-:W-:-:S04]  /*00a0*/  IMAD.IADD R5, R11, 0x1, R5 ;  /* 0x000000010b057824 */ /* 0x000fc800078e0205 */
[----:B------:R-:W-:-:S04]  /*00b0*/  IMAD R5, R5, R8, RZ ;  /* 0x0000000805057224 */ /* 0x000fc800078e02ff */
[----:B------:R-:W-:-:S04]  /*00c0*/  IMAD R5, R9, R10, R5 ;  /* 0x0000000a09057224 */ /* 0x000fc800078e0205 */
[----:B------:R-:W-:-:S04]  /*00d0*/  IMAD.IADD R7, R7, 0x1, R5 ;  /* 0x0000000107077824 */ /* 0x000fc800078e0205 */
[----:B------:R-:W-:-:S04]  /*00e0*/  IMAD.WIDE.U32 R8, R7, -0x77777777, RZ ;  /* 0x8888888907087825 */ /* 0x000fc800078e00ff */
[----:B------:R-:W-:-:S04]  /*00f0*/  IMAD.WIDE.U32 R10, P0, R6, -0x77777778, R8 ;  /* 0x88888888060a7825 */ /* 0x000fc80007800008 */
[C---:B------:R-:W-:Y:S01]  /*0100*/  IMAD.WIDE.U32 R8, R6.reuse, -0x77777777, RZ ;  /* 0x8888888906087825 */ /* 0x040fe200078e00ff */
[----:B------:R-:W-:-:S04]  /*0110*/  IADD3 R12, P1, PT, R6, R11, RZ ;  /* 0x0000000b060c7210 */ /* 0x000fc80007f3e0ff */
[----:B------:R-:W-:Y:S02]  /*0120*/  IADD3.X R13, PT, PT, RZ, R7, RZ, P0, P1 ;  /* 0x00000007ff0d7210 */ /* 0x000fe400007e24ff */
[----:B------:R-:W-:Y:S02]  /*0130*/  IADD3 RZ, P0, PT, R9, R10, RZ ;  /* 0x0000000a09ff7210 */ /* 0x000fe40007f1e0ff */
[----:B------:R-:W-:-:S03]  /*0140*/  ISETP.LT.AND P1, PT, R7, RZ, PT ;  /* 0x000000ff0700720c */ /* 0x000fc60003f21270 */
[----:B------:R-:W-:-:S03]  /*0150*/  IMAD.WIDE.U32.X R8, R7, -0x77777778, R12, P0 ;  /* 0x8888888807087825 */ /* 0x000fc600000e040c */
[----:B------:R-:W-:-:S04]  /*0160*/  IADD3 R11, P0, PT, -R6, R8, RZ ;  /* 0x00000008060b7210 */ /* 0x000fc80007f1e1ff */
[----:B------:R-:W-:Y:S02]  /*0170*/  IADD3.X R0, PT, PT, ~R7, R9, RZ, P0, !PT ;  /* 0x0000000907007210 */ /* 0x000fe400007fe5ff */
[----:B------:R-:W-:Y:S01]  /*0180*/  IADD3 R10, P0, PT, R11, 0x77777777, RZ ;  /* 0x777777770b0a7810 */ /* 0x000fe20007f1e0ff */
[----:B------:R-:W0:Y:S03]  /*0190*/  LDC.64 R8, c[0x0][0x388] ;  /* 0x0000e200ff087b82 */ /* 0x000e260000000a00 */
[----:B------:R-:W-:Y:S02]  /*01a0*/  IADD3.X R5, PT, PT, R0, 0x77777777, RZ, P0, !PT ;  /* 0x7777777700057810 */ /* 0x000fe400007fe4ff */
[----:B------:R-:W-:Y:S02]  /*01b0*/  SEL R11, R10, R11, P1 ;  /* 0x0000000b0a0b7207 */ /* 0x000fe40000800000 */
[----:B------:R-:W-:-:S04]  /*01c0*/  SEL R0, R5, R0, P1 ;  /* 0x0000000005007207 */ /* 0x000fc80000800000 */
[----:B------:R-:W-:-:S04]  /*01d0*/  SHF.R.S64 R11, R11, 0x3, R0 ;  /* 0x000000030b0b7819 */ /* 0x000fc80000001000 */
[----:B------:R-:W-:-:S04]  /*01e0*/  LEA.HI R11, P0, R0, R11, RZ, 0x1 ;  /* 0x0000000b000b7211 */ /* 0x000fc800078108ff */
[----:B------:R-:W-:Y:S01]  /*01f0*/  LEA.HI.X.SX32 R0, R0, RZ, 0x1d, P0 ;  /* 0x000000ff00007211 */ /* 0x000fe200000feeff */
[----:B------:R-:W-:-:S04]  /*0200*/  IMAD.WIDE.U32 R6, R11, -0xf, R6 ;  /* 0xfffffff10b067825 */ /* 0x000fc800078e0006 */
[----:B------:R-:W-:Y:S02]  /*0210*/  IMAD R0, R0, -0xf, RZ ;  /* 0xfffffff100007824 */ /* 0x000fe400078e02ff */
[----:B0-----:R-:W-:-:S03]  /*0220*/  IMAD.WIDE.U32 R4, R4, 0x50, R8 ;  /* 0x0000005004047825 */ /* 0x001fc600078e0008 */
[----:B------:R-:W-:Y:S01]  /*0230*/  IADD3 R11, PT, PT, R7, -R11, R0 ;  /* 0x8000000b070b7210 */ /* 0x000fe20007ffe000 */
[----:B------:R-:W-:-:S05]  /*0240*/  IMAD.MOV.U32 R10, RZ, RZ, R6 ;  /* 0x000000ffff0a7224 */ /* 0x000fca00078e0006 */
[----:B------:R0:W-:Y:S04]  /*0250*/  STG.E.64 desc[UR4][R4.64], R10 ;  /* 0x0000000a04007986 */ /* 0x0001e8000c101b04 */
[----:B------:R-:W2:Y:S02]  /*0260*/  LDG.E.64 R8, desc[UR4][R2.64+0x8] ;  /* 0x0000080402087981 */ /* 0x000ea4000c1e1b00 */
[-C--:B--2---:R-:W-:Y:S02]  /*0270*/  IMAD R7, R9, R8.reuse, RZ ;  /* 0x0000000809077224 */ /* 0x084fe400078e02ff */
[----:B------:R-:W-:-:S04]  /*0280*/  IMAD.WIDE.U32 R12, R8, R8, RZ ;  /* 0x00000008080c7225 */ /* 0x000fc800078e00ff */
[----:B------:R-:W-:-:S04]  /*0290*/  IMAD R7, R8, R9, R7 ;  /* 0x0000000908077224 */ /* 0x000fc800078e0207 */
[----:B------:R-:W-:-:S04]  /*02a0*/  IMAD.IADD R7, R13, 0x1, R7 ;  /* 0x000000010d077824 */ /* 0x000fc800078e0207 */
[-C--:B------:R-:W-:Y:S02]  /*02b0*/  IMAD R13, R7, R8.reuse, RZ ;  /* 0x00000008070d7224 */ /* 0x080fe400078e02ff */
[----:B------:R-:W-:-:S04]  /*02c0*/  IMAD.WIDE.U32 R6, R12, R8, RZ ;  /* 0x000000080c067225 */ /* 0x000fc800078e00ff */
[----:B------:R-:W-:-:S05]  /*02d0*/  IMAD R13, R9, R12, R13 ;  /* 0x0000000c090d7224 */ /* 0x000fca00078e020d */
[----:B------:R-:W-:-:S05]  /*02e0*/  IADD3 R7, PT, PT, R7, R13, RZ ;  /* 0x0000000d07077210 */ /* 0x000fca0007ffe0ff */
[----:B------:R-:W-:-:S04]  /*02f0*/  IMAD.WIDE.U32 R8, R7, -0x77777777, RZ ;  /* 0x8888888907087825 */ /* 0x000fc800078e00ff */
[----:B0-----:R-:W-:-:S04]  /*0300*/  IMAD.WIDE.U32 R10, P0, R6, -0x77777778, R8 ;  /* 0x88888888060a7825 */ /* 0x001fc80007800008 */
[C---:B------:R-:W-:Y:S01]  /*0310*/  IMAD.WIDE.U32 R8, R6.reuse, -0x77777777, RZ ;  /* 0x8888888906087825 */ /* 0x040fe200078e00ff */
[----:B------:R-:W-:-:S04]  /*0320*/  IADD3 R12, P1, PT, R6, R11, RZ ;  /* 0x0000000b060c7210 */ /* 0x000fc80007f3e0ff */
[----:B------:R-:W-:Y:S02]  /*0330*/  IADD3.X R13, PT, PT, RZ, R7, RZ, P0, P1 ;  /* 0x00000007ff0d7210 */ /* 0x000fe400007e24ff */
[----:B------:R-:W-:Y:S02]  /*0340*/  IADD3 RZ, P0, PT, R9, R10, RZ ;  /* 0x0000000a09ff7210 */ /* 0x000fe40007f1e0ff */
[----:B------:R-:W-:-:S03]  /*0350*/  ISETP.LT.AND P1, PT, R7, RZ, PT ;  /* 0x000000ff0700720c */ /* 0x000fc60003f21270 */
[----:B------:R-:W-:-:S03]  /*0360*/  IMAD.WIDE.U32.X R8, R7, -0x77777778, R12, P0 ;  /* 0x8888888807087825 */ /* 0x000fc600000e040c */
[----:B------:R-:W-:-:S05]  /*0370*/  IADD3 R11, P0, PT, -R6, R8, RZ ;  /* 0x00000008060b7210 */ /* 0x000fca0007f1e1ff */
[----:B------:R-:W-:Y:S01]  /*0380*/  IMAD.X R0, R9, 0x1, ~R7, P0 ;  /* 0x0000000109007824 */ /* 0x000fe200000e0e07 */
[----:B------:R-:W-:-:S04]  /*0390*/  IADD3 R8, P0, PT, R11, 0x77777777, RZ ;  /* 0x777777770b087810 */ /* 0x000fc80007f1e0ff */
        /* <DEDUP_REMOVED lines=8> */
[----:B------:R-:W-:-:S03]  /*0420*/  IMAD.MOV.U32 R10, RZ, RZ, R6 ;  /* 0x000000ffff0a7224 */ /* 0x000fc600078e0006 */
[----:B------:R-:W-:-:S05]  /*0430*/  IADD3 R11, PT, PT, R7, -R11, R0 ;  /* 0x8000000b070b7210 */ /* 0x000fca0007ffe000 */
[----:B------:R0:W-:Y:S04]  /*0440*/  STG.E.64 desc[UR4][R4.64+0x8], R10 ;  /* 0x0000080a04007986 */ /* 0x0001e8000c101b04 */
[----:B------:R-:W2:Y:S02]  /*0450*/  LDG.E.64 R8, desc[UR4][R2.64+0x10] ;  /* 0x0000100402087981 */ /* 0x000ea4000c1e1b00 */
[-C--:B--2---:R-:W-:Y:S02]  /*0460*/  IMAD R7, R9, R8.reuse, RZ ;  /* 0x0000000809077224 */ /* 0x084fe400078e02ff */
[----:B------:R-:W-:-:S04]  /*0470*/  IMAD.WIDE.U32 R12, R8, R8, RZ ;  /* 0x00000008080c7225 */ /* 0x000fc800078e00ff */
[----:B------:R-:W-:-:S05]  /*0480*/  IMAD R7, R8, R9, R7 ;  /* 0x0000000908077224 */ /* 0x000fca00078e0207 */
[----:B------:R-:W-:-:S05]  /*0490*/  IADD3 R7, PT, PT, R13, R7, RZ ;  /* 0x000000070d077210 */ /* 0x000fca0007ffe0ff */
[-C--:B------:R-:W-:Y:S02]  /*04a0*/  IMAD R13, R7, R8.reuse, RZ ;  /* 0x00000008070d7224 */ /* 0x080fe400078e02ff */
[----:B------:R-:W-:-:S04]  /*04b0*/  IMAD.WIDE.U32 R6, R12, R8, RZ ;  /* 0x000000080c067225 */ /* 0x000fc800078e00ff */
[----:B------:R-:W-:-:S04]  /*04c0*/  IMAD R13, R9, R12, R13 ;  /* 0x0000000c090d7224 */ /* 0x000fc800078e020d */
[----:B------:R-:W-:-:S04]  /*04d0*/  IMAD.IADD R7, R7, 0x1, R13 ;  /* 0x0000000107077824 */ /* 0x000fc800078e020d */
        /* <DEDUP_REMOVED lines=18> */
[----:B------:R-:W-:Y:S01]  /*0600*/  IMAD R0, R0, -0xf, RZ ;  /* 0xfffffff100007824 */ /* 0x000fe200078e02ff */
[----:B------:R-:W-:-:S04]  /*0610*/  MOV R10, R6 ;  /* 0x00000006000a7202 */ /* 0x000fc80000000f00 */
[----:B------:R-:W-:-:S05]  /*0620*/  IADD3 R11, PT, PT, R7, -R11, R0 ;  /* 0x8000000b070b7210 */ /* 0x000fca0007ffe000 */
        /* <DEDUP_REMOVED lines=194> */
[----:B------:R-:W-:Y:S02]  /*1250*/  IMAD R11, R3, R10, R11 ;  /* 0x0000000a030b7224 */ /* 0x000fe400078e020b */
[----:B------:R-:W-:-:S04]  /*1260*/  IMAD.WIDE.U32 R2, R6, -0x77777777, RZ ;  /* 0x8888888906027825 */ /* 0x000fc800078e00ff */
[----:B------:R-:W-:-:S04]  /*1270*/  IMAD.IADD R7, R7, 0x1, R11 ;  /* 0x0000000107077824 */ /* 0x000fc800078e020b */
[----:B------:R-:W-:-:S04]  /*1280*/  IMAD.WIDE.U32 R10, R7, -0x77777777, RZ ;  /* 0x88888889070a7825 */ /* 0x000fc800078e00ff */
[----:B------:R-:W-:-:S05]  /*1290*/  IMAD.WIDE.U32 R10, P0, R6, -0x77777778, R10 ;  /* 0x88888888060a7825 */ /* 0x000fca000780000a */
[----:B0-----:R-:W-:-:S04]  /*12a0*/  IADD3 R8, P1, PT, R6, R11, RZ ;  /* 0x0000000b06087210 */ /* 0x001fc80007f3e0ff */
        /* <DEDUP_REMOVED lines=14> */
[----:B------:R-:W-:-:S05]  /*1390*/  IMAD R0, R0, -0xf, RZ ;  /* 0xfffffff100007824 */ /* 0x000fca00078e02ff */
[----:B------:R-:W-:-:S05]  /*13a0*/  IADD3 R7, PT, PT, R7, -R3, R0 ;  /* 0x8000000307077210 */ /* 0x000fca0007ffe000 */
[----:B------:R-:W-:Y:S01]  /*13b0*/  STG.E.64 desc[UR4][R4.64+0x48], R6 ;  /* 0x0000480604007986 */ /* 0x000fe2000c101b04 */
[----:B------:R-:W-:Y:S05]  /*13c0*/  EXIT ;  /* 0x000000000000794d */ /* 0x000fea0003800000 */
.L_x_0:
[----:B------:R-:W-:-:S00]  /*13d0*/  BRA `(.L_x_0) ;  /* 0xfffffffc00fc7947 */ /* 0x000fc0000383ffff */
[----:B------:R-:W-:-:S00]  /*13e0*/  NOP ;  /* 0x0000000000007918 */ /* 0x000fc00000000000 */
        /* <DEDUP_REMOVED lines=9> */
.L_x_2:


//--------------------- .text._Z17verschluessselungPlS_ --------------------------
	.section	.text._Z17verschluessselungPlS_,"ax",@progbits
	.align	128
        .global         _Z17verschluessselungPlS_
        .type           _Z17verschluessselungPlS_,@function
        .size           _Z17verschluessselungPlS_,(.L_x_3 - _Z17verschluessselungPlS_)
        .other          _Z17verschluessselungPlS_,@"STO_CUDA_ENTRY STV_DEFAULT"
_Z17verschluessselungPlS_:
.text._Z17verschluessselungPlS_:
        /* <DEDUP_REMOVED lines=317> */
.L_x_1:
        /* <DEDUP_REMOVED lines=11> */
.L_x_3:


//--------------------- .nv.shared.reserved.0     --------------------------
	.section	.nv.shared.reserved.0,"aw",@nobits
	.weak		__nv_reservedSMEM_offset_0_alias
	.size		__nv_reservedSMEM_offset_0_alias, 0, 64
	.other		__nv_reservedSMEM_offset_0_alias,@"STO_CUDA_RESERVED_SHARED STV_DEFAULT"
__nv_reservedSMEM_offset_0_alias:
	.zero		0
	.zero		64


//--------------------- .nv.constant0._Z17entschluessselungPlS_ --------------------------
	.section	.nv.constant0._Z17entschluessselungPlS_,"a",@progbits
	.sectionflags	@""
	.align	4
.nv.constant0._Z17entschluessselungPlS_:
	.zero		912


//--------------------- .nv.constant0._Z17verschluessselungPlS_ --------------------------
	.section	.nv.constant0._Z17verschluessselungPlS_,"a",@progbits
	.sectionflags	@""
	.align	4
.nv.constant0._Z17verschluessselungPlS_:
	.zero		912


//--------------------- SYMBOLS --------------------------

	.type		.nv.reservedSmem.offset0,@object
	.size		.nv.reservedSmem.offset0,0x4
